//
// Generated by NVIDIA NVVM Compiler
//
// Compiler Build ID: CL-36424714
// Cuda compilation tools, release 13.0, V13.0.88
// Based on NVVM 20.0.0
//

.version 9.0
.target sm_100
.address_size 64

	// .globl	default_function_kernel

.visible .entry default_function_kernel(
	.param .u64 .ptr .align 1 default_function_kernel_param_0,
	.param .u64 .ptr .align 1 default_function_kernel_param_1
)
.maxntid 23
{
	.reg .pred 	%p<5>;
	.reg .b16 	%rs<4>;
	.reg .b32 	%r<23>;
	.reg .b32 	%f<2>;
	.reg .b64 	%rd<9>;

	ld.param.u64 	%rd1, [default_function_kernel_param_0];
	ld.param.u64 	%rd2, [default_function_kernel_param_1];
	mov.u32 	%r1, %ctaid.x;
	mov.u32 	%r10, %tid.x;
	mad.lo.s32 	%r2, %r1, 23, %r10;
	setp.lt.u32 	%p1, %r2, 378;
	@%p1 bra 	$L__BB0_2;
	mul.hi.u32 	%r13, %r2, 954437177;
	shr.u32 	%r14, %r13, 2;
	sub.s32 	%r21, 40, %r14;
	bra.uni 	$L__BB0_4;
$L__BB0_2:
	setp.lt.u32 	%p2, %r2, 18;
	mov.b32 	%r21, 0;
	@%p2 bra 	$L__BB0_4;
	cvt.u16.u32 	%rs1, %r2;
	mul.hi.u16 	%rs2, %rs1, -7281;
	shr.u16 	%rs3, %rs2, 4;
	cvt.u32.u16 	%r12, %rs3;
	add.s32 	%r21, %r12, -1;
$L__BB0_4:
	mad.lo.s32 	%r16, %r1, -18, %r2;
	mul.hi.u32 	%r17, %r16, 954437177;
	shr.u32 	%r18, %r17, 2;
	mul.lo.s32 	%r19, %r18, 18;
	sub.s32 	%r6, %r16, %r19;
	setp.eq.s32 	%p3, %r6, 17;
	mov.b32 	%r22, 14;
	@%p3 bra 	$L__BB0_8;
	setp.gt.u32 	%p4, %r6, 1;
	@%p4 bra 	$L__BB0_7;
	sub.s32 	%r22, 1, %r6;
	bra.uni 	$L__BB0_8;
$L__BB0_7:
	add.s32 	%r22, %r6, -2;
$L__BB0_8:
	cvta.to.global.u64 	%rd3, %rd2;
	cvta.to.global.u64 	%rd4, %rd1;
	mad.lo.s32 	%r20, %r21, 15, %r22;
	mul.wide.s32 	%rd5, %r20, 4;
	add.s64 	%rd6, %rd3, %rd5;
	ld.global.nc.f32 	%f1, [%rd6];
	mul.wide.u32 	%rd7, %r2, 4;
	add.s64 	%rd8, %rd4, %rd7;
	st.global.f32 	[%rd8], %f1;
	ret;

}


// ===== COMPILED SASS (sm_100) =====

	.target	sm_100

	.elftype	@"ET_EXEC"


//--------------------- .note.nv.tkinfo           --------------------------
	.section	.note.nv.tkinfo,"",@"SHT_NOTE"
	.sectionflags	@"SHF_NOTE_NV_TKINFO"
	.tkinfo
        /*0018*/ 	.word	0x00000002
        /*0030*/ 	.string	""
        /*0030*/ 	.string	"ptxas"
        /*0030*/ 	.string	"Cuda compilation tools, release 13.0, V13.0.88"
        /*0030*/ 	.string	"Build cuda_13.0.r13.0/compiler.36424714_0"
        /*0030*/ 	.string	"-arch sm_100 -m 64 "



//--------------------- .note.nv.cuinfo           --------------------------
	.section	.note.nv.cuinfo,"",@"SHT_NOTE"
	.sectionflags	@"SHF_NOTE_NV_CUINFO"
        /*0018*/ 	.short	0x0002
        /*001a*/ 	.short	0x0064
        /*001c*/ 	.short	0x0082
	.zero		2


//--------------------- .nv.info                  --------------------------
	.section	.nv.info,"",@"SHT_CUDA_INFO"
	.align	4


	//----- nvinfo : EIATTR_REGCOUNT
	.align		4
        /*0000*/ 	.byte	0x04, 0x2f
        /*0002*/ 	.short	(.L_1 - .L_0)
	.align		4
.L_0:
        /*0004*/ 	.word	index@(default_function_kernel)
        /*0008*/ 	.word	0x0000000c


	//----- nvinfo : EIATTR_FRAME_SIZE
	.align		4
.L_1:
        /*000c*/ 	.byte	0x04, 0x11
        /*000e*/ 	.short	(.L_3 - .L_2)
	.align		4
.L_2:
        /*0010*/ 	.word	index@(default_function_kernel)
        /*0014*/ 	.word	0x00000000


	//----- nvinfo : EIATTR_MIN_STACK_SIZE
	.align		4
.L_3:
        /*0018*/ 	.byte	0x04, 0x12
        /*001a*/ 	.short	(.L_5 - .L_4)
	.align		4
.L_4:
        /*001c*/ 	.word	index@(default_function_kernel)
        /*0020*/ 	.word	0x00000000
.L_5:


//--------------------- .nv.compat                --------------------------
	.section	.nv.compat,"",@"SHT_CUDA_COMPAT_INFO"
	.align	4
        /*0000*/ 	.byte	0x02, 0x09, 0x00, 0x00, 0x02, 0x02, 0x01, 0x00, 0x02, 0x05, 0x05, 0x00, 0x03, 0x07, 0x01, 0x01
        /*0010*/ 	.byte	0x02, 0x03, 0x00, 0x00, 0x02, 0x06, 0x01, 0x00, 0x04, 0x0b, 0x08, 0x00, 0x09, 0x00, 0x00, 0x00
        /*0020*/ 	.byte	0x00, 0x00, 0x00, 0x00


//--------------------- .nv.info.default_function_kernel --------------------------
	.section	.nv.info.default_function_kernel,"",@"SHT_CUDA_INFO"
	.sectionflags	@""
	.align	4


	//----- nvinfo : EIATTR_CUDA_API_VERSION
	.align		4
        /*0000*/ 	.byte	0x04, 0x37
        /*0002*/ 	.short	(.L_7 - .L_6)
.L_6:
        /*0004*/ 	.word	0x00000082


	//----- nvinfo : EIATTR_KPARAM_INFO
	.align		4
.L_7:
        /*0008*/ 	.byte	0x04, 0x17
        /*000a*/ 	.short	(.L_9 - .L_8)
.L_8:
        /*000c*/ 	.word	0x00000000
        /*0010*/ 	.short	0x0001
        /*0012*/ 	.short	0x0008
        /*0014*/ 	.byte	0x00, 0xf5, 0x21, 0x00


	//----- nvinfo : EIATTR_KPARAM_INFO
	.align		4
.L_9:
        /*0018*/ 	.byte	0x04, 0x17
        /*001a*/ 	.short	(.L_11 - .L_10)
.L_10:
        /*001c*/ 	.word	0x00000000
        /*0020*/ 	.short	0x0000
        /*0022*/ 	.short	0x0000
        /*0024*/ 	.byte	0x00, 0xf5, 0x21, 0x00


	//----- nvinfo : EIATTR_SPARSE_MMA_MASK
	.align		4
.L_11:
        /*0028*/ 	.byte	0x03, 0x50
        /*002a*/ 	.short	0x0000


	//----- nvinfo : EIATTR_MAXREG_COUNT
	.align		4
        /*002c*/ 	.byte	0x03, 0x1b
        /*002e*/ 	.short	0x00ff


	//----- nvinfo : EIATTR_MERCURY_ISA_VERSION
	.align		4
        /*0030*/ 	.byte	0x03, 0x5f
        /*0032*/ 	.short	0x0101


	//----- nvinfo : EIATTR_VRC_CTA_INIT_COUNT
	.align		4
        /*0034*/ 	.byte	0x02, 0x4a
	.zero		1
	.zero		1


	//----- nvinfo : EIATTR_EXIT_INSTR_OFFSETS
	.align		4
        /*0038*/ 	.byte	0x04, 0x1c
        /*003a*/ 	.short	(.L_13 - .L_12)


	//   ....[0]....
.L_12:
        /*003c*/ 	.word	0x00000240


	//----- nvinfo : EIATTR_MAX_THREADS
	.align		4
.L_13:
        /*0040*/ 	.byte	0x04, 0x05
        /*0042*/ 	.short	(.L_15 - .L_14)
.L_14:
        /*0044*/ 	.word	0x00000017
        /*0048*/ 	.word	0x00000001
        /*004c*/ 	.word	0x00000001


	//----- nvinfo : EIATTR_CRS_STACK_SIZE
	.align		4
.L_15:
        /*0050*/ 	.byte	0x04, 0x1e
        /*0052*/ 	.short	(.L_17 - .L_16)
.L_16:
        /*0054*/ 	.word	0x00000000


	//----- nvinfo : EIATTR_CBANK_PARAM_SIZE
	.align		4
.L_17:
        /*0058*/ 	.byte	0x03, 0x19
        /*005a*/ 	.short	0x0010


	//----- nvinfo : EIATTR_PARAM_CBANK
	.align		4
        /*005c*/ 	.byte	0x04, 0x0a
        /*005e*/ 	.short	(.L_19 - .L_18)
	.align		4
.L_18:
        /*0060*/ 	.word	index@(.nv.constant0.default_function_kernel)
        /*0064*/ 	.short	0x0380
        /*0066*/ 	.short	0x0010


	//----- nvinfo : EIATTR_SW_WAR
	.align		4
.L_19:
        /*0068*/ 	.byte	0x04, 0x36
        /*006a*/ 	.short	(.L_21 - .L_20)
.L_20:
        /*006c*/ 	.word	0x00000008
.L_21:


//--------------------- .nv.callgraph             --------------------------
	.section	.nv.callgraph,"",@"SHT_CUDA_CALLGRAPH"
	.align	4
	.sectionentsize	8
	.align		4
        /*0000*/ 	.word	0x00000000
	.align		4
        /*0004*/ 	.word	0xffffffff
	.align		4
        /*0008*/ 	.word	0x00000000
	.align		4
        /*000c*/ 	.word	0xfffffffe
	.align		4
        /*0010*/ 	.word	0x00000000
	.align		4
        /*0014*/ 	.word	0xfffffffd
	.align		4
        /*0018*/ 	.word	0x00000000
	.align		4
        /*001c*/ 	.word	0xfffffffc


//--------------------- .text.default_function_kernel --------------------------
	.section	.text.default_function_kernel,"ax",@progbits
	.align	128
        .global         default_function_kernel
        .type           default_function_kernel,@function
        .size           default_function_kernel,(.L_x_5 - default_function_kernel)
        .other          default_function_kernel,@"STO_CUDA_ENTRY STV_DEFAULT"
default_function_kernel:
.text.default_function_kernel:
[----:B------:R-:W-:Y:S01]  /*0000*/  LDC R1, c[0x0][0x37c] ;  /* 0x0000df00ff017b82 */ /* 0x000fe20000000800 */
[----:B------:R-:W0:Y:S07]  /*0010*/  S2R R0, SR_CTAID.X ;  /* 0x0000000000007919 */ /* 0x000e2e0000002500 */
[----:B------:R-:W1:Y:S01]  /*0020*/  LDC.64 R2, c[0x0][0x388] ;  /* 0x0000e200ff027b82 */ /* 0x000e620000000a00 */
[----:B------:R-:W2:Y:S01]  /*0030*/  LDCU.64 UR4, c[0x0][0x358] ;  /* 0x00006b00ff0477ac */ /* 0x000ea20008000a00 */
[----:B------:R-:W-:Y:S01]  /*0040*/  BSSY.RECONVERGENT B0, `(.L_x_0) ;  /* 0x0000013000007945 */ /* 0x000fe20003800200 */
[----:B------:R-:W0:Y:S01]  /*0050*/  S2R R7, SR_TID.X ;  /* 0x0000000000077919 */ /* 0x000e220000002100 */
[----:B------:R-:W-:-:S02]  /*0060*/  IMAD.MOV.U32 R9, RZ, RZ, 0xe ;  /* 0x0000000eff097424 */ /* 0x000fc400078e00ff */
[----:B0-----:R-:W-:-:S04]  /*0070*/  IMAD R7, R0, 0x17, R7 ;  /* 0x0000001700077824 */ /* 0x001fc800078e0207 */
[----:B------:R-:W-:Y:S01]  /*0080*/  IMAD R0, R0, -0x12, R7 ;  /* 0xffffffee00007824 */ /* 0x000fe200078e0207 */
[----:B------:R-:W-:-:S03]  /*0090*/  ISETP.GE.U32.AND P1, PT, R7, 0x17a, PT ;  /* 0x0000017a0700780c */ /* 0x000fc60003f26070 */
[----:B------:R-:W-:-:S05]  /*00a0*/  IMAD.HI.U32 R4, R0, 0x38e38e39, RZ ;  /* 0x38e38e3900047827 */ /* 0x000fca00078e00ff */
[----:B------:R-:W-:-:S05]  /*00b0*/  SHF.R.U32.HI R5, RZ, 0x2, R4 ;  /* 0x00000002ff057819 */ /* 0x000fca0000011604 */
[----:B------:R-:W-:Y:S02]  /*00c0*/  IMAD R5, R5, -0x12, R0 ;  /* 0xffffffee05057824 */ /* 0x000fe400078e0200 */
[----:B------:R-:W-:-:S03]  /*00d0*/  @P1 IMAD.HI.U32 R0, R7, 0x38e38e39, RZ ;  /* 0x38e38e3907001827 */ /* 0x000fc600078e00ff */
[----:B------:R-:W-:Y:S02]  /*00e0*/  ISETP.NE.AND P0, PT, R5, 0x11, PT ;  /* 0x000000110500780c */ /* 0x000fe40003f05270 */
[----:B------:R-:W-:-:S04]  /*00f0*/  @P1 SHF.R.U32.HI R0, RZ, 0x2, R0 ;  /* 0x00000002ff001819 */ /* 0x000fc80000011600 */
[----:B------:R-:W-:Y:S01]  /*0100*/  @P1 IADD3 R0, PT, PT, -R0, 0x28, RZ ;  /* 0x0000002800001810 */ /* 0x000fe20007ffe1ff */
[----:B-12---:R-:W-:Y:S06]  /*0110*/  @P1 BRA `(.L_x_1) ;  /* 0x0000000000141947 */ /* 0x006fec0003800000 */
[----:B------:R-:W-:-:S13]  /*0120*/  ISETP.GE.U32.AND P1, PT, R7, 0x12, PT ;  /* 0x000000120700780c */ /* 0x000fda0003f26070 */
[----:B------:R-:W-:-:S05]  /*0130*/  @P1 LOP3.LUT R0, R7, 0xffff, RZ, 0xc0, !PT ;  /* 0x0000ffff07001812 */ /* 0x000fca00078ec0ff */
[----:B------:R-:W-:Y:S02]  /*0140*/  @P1 IMAD R4, R0, 0xe38f, RZ ;  /* 0x0000e38f00041824 */ /* 0x000fe400078e02ff */
[----:B------:R-:W-:-:S03]  /*0150*/  HFMA2 R0, -RZ, RZ, 0, 0 ;  /* 0x00000000ff007431 */ /* 0x000fc600000001ff */
[----:B------:R-:W-:-:S07]  /*0160*/  @P1 LEA.HI R0, R4, 0xffffffff, RZ, 0xc ;  /* 0xffffffff04001811 */ /* 0x000fce00078f60ff */
.L_x_1:
[----:B------:R-:W-:Y:S05]  /*0170*/  BSYNC.RECONVERGENT B0 ;  /* 0x0000000000007941 */ /* 0x000fea0003800200 */
.L_x_0:
[----:B------:R-:W-:Y:S04]  /*0180*/  BSSY.RECONVERGENT B0, `(.L_x_2) ;  /* 0x0000005000007945 */ /* 0x000fe80003800200 */
[----:B------:R-:W-:Y:S05]  /*0190*/  @!P0 BRA `(.L_x_3) ;  /* 0x00000000000c8947 */ /* 0x000fea0003800000 */
[----:B------:R-:W-:-:S13]  /*01a0*/  ISETP.GT.U32.AND P0, PT, R5, 0x1, PT ;  /* 0x000000010500780c */ /* 0x000fda0003f04070 */
[C---:B------:R-:W-:Y:S01]  /*01b0*/  @!P0 IADD3 R9, PT, PT, -R5.reuse, 0x1, RZ ;  /* 0x0000000105098810 */ /* 0x040fe20007ffe1ff */
[----:B------:R-:W-:-:S07]  /*01c0*/  @P0 VIADD R9, R5, 0xfffffffe ;  /* 0xfffffffe05090836 */ /* 0x000fce0000000000 */
.L_x_3:
[----:B------:R-:W-:Y:S05]  /*01d0*/  BSYNC.RECONVERGENT B0 ;  /* 0x0000000000007941 */ /* 0x000fea0003800200 */
.L_x_2:
[----:B------:R-:W-:Y:S01]  /*01e0*/  IMAD R9, R0, 0xf, R9 ;  /* 0x0000000f00097824 */ /* 0x000fe200078e0209 */
[----:B------:R-:W0:Y:S03]  /*01f0*/  LDC.64 R4, c[0x0][0x380] ;  /* 0x0000e000ff047b82 */ /* 0x000e260000000a00 */
[----:B------:R-:W-:-:S06]  /*0200*/  IMAD.WIDE R2, R9, 0x4, R2 ;  /* 0x0000000409027825 */ /* 0x000fcc00078e0202 */
[----:B------:R-:W2:Y:S01]  /*0210*/  LDG.E.CONSTANT R3, desc[UR4][R2.64] ;  /* 0x0000000402037981 */ /* 0x000ea2000c1e9900 */
[----:B0-----:R-:W-:-:S05]  /*0220*/  IMAD.WIDE.U32 R4, R7, 0x4, R4 ;  /* 0x0000000407047825 */ /* 0x001fca00078e0004 */
[----:B--2---:R-:W-:Y:S01]  /*0230*/  STG.E desc[UR4][R4.64], R3 ;  /* 0x0000000304007986 */ /* 0x004fe2000c101904 */
[----:B------:R-:W-:Y:S05]  /*0240*/  EXIT ;  /* 0x000000000000794d */ /* 0x000fea0003800000 */
.L_x_4:
[----:B------:R-:W-:-:S00]  /*0250*/  BRA `(.L_x_4) ;  /* 0xfffffffc00fc7947 */ /* 0x000fc0000383ffff */
[----:B------:R-:W-:-:S00]  /*0260*/  NOP ;  /* 0x0000000000007918 */ /* 0x000fc00000000000 */
        /* <DEDUP_REMOVED lines=9> */
.L_x_5:


//--------------------- .nv.shared.reserved.0     --------------------------
	.section	.nv.shared.reserved.0,"aw",@nobits
	.weak		__nv_reservedSMEM_offset_0_alias
	.size		__nv_reservedSMEM_offset_0_alias, 0, 64
	.other		__nv_reservedSMEM_offset_0_alias,@"STO_CUDA_RESERVED_SHARED STV_DEFAULT"
__nv_reservedSMEM_offset_0_alias:
	.zero		0
	.zero		64


//--------------------- .nv.constant0.default_function_kernel --------------------------
	.section	.nv.constant0.default_function_kernel,"a",@progbits
	.sectionflags	@""
	.align	4
.nv.constant0.default_function_kernel:
	.zero		912


//--------------------- SYMBOLS --------------------------

	.type		.nv.reservedSmem.offset0,@object
	.size		.nv.reservedSmem.offset0,0x4
